//
// Generated by NVIDIA NVVM Compiler
//
// Compiler Build ID: CL-36424714
// Cuda compilation tools, release 13.0, V13.0.88
// Based on NVVM 20.0.0
//

.version 9.0
.target sm_100
.address_size 64

	// .globl	_Z19push_relabel_kerneliiiPiS_S_S_

.visible .entry _Z19push_relabel_kerneliiiPiS_S_S_(
	.param .u32 _Z19push_relabel_kerneliiiPiS_S_S__param_0,
	.param .u32 _Z19push_relabel_kerneliiiPiS_S_S__param_1,
	.param .u32 _Z19push_relabel_kerneliiiPiS_S_S__param_2,
	.param .u64 .ptr .align 1 _Z19push_relabel_kerneliiiPiS_S_S__param_3,
	.param .u64 .ptr .align 1 _Z19push_relabel_kerneliiiPiS_S_S__param_4,
	.param .u64 .ptr .align 1 _Z19push_relabel_kerneliiiPiS_S_S__param_5,
	.param .u64 .ptr .align 1 _Z19push_relabel_kerneliiiPiS_S_S__param_6
)
{
	.reg .pred 	%p<45>;
	.reg .b32 	%r<219>;
	.reg .b64 	%rd<54>;

	ld.param.u32 	%r96, [_Z19push_relabel_kerneliiiPiS_S_S__param_0];
	ld.param.u64 	%rd9, [_Z19push_relabel_kerneliiiPiS_S_S__param_3];
	ld.param.u64 	%rd10, [_Z19push_relabel_kerneliiiPiS_S_S__param_4];
	ld.param.u64 	%rd11, [_Z19push_relabel_kerneliiiPiS_S_S__param_6];
	cvta.to.global.u64 	%rd1, %rd11;
	cvta.to.global.u64 	%rd2, %rd9;
	cvta.to.global.u64 	%rd3, %rd10;
	mov.u32 	%r97, %ctaid.x;
	mov.u32 	%r98, %ntid.x;
	mov.u32 	%r99, %tid.x;
	mad.lo.s32 	%r1, %r97, %r98, %r99;
	setp.ge.u32 	%p1, %r1, %r96;
	setp.lt.s32 	%p2, %r96, 1;
	or.pred  	%p3, %p1, %p2;
	@%p3 bra 	$L__BB0_48;
	mul.wide.u32 	%rd12, %r1, 4;
	add.s64 	%rd4, %rd3, %rd12;
	add.s64 	%rd5, %rd2, %rd12;
	mul.lo.s32 	%r2, %r1, %r96;
	and.b32  	%r3, %r96, 7;
	add.s32 	%r4, %r3, -1;
	and.b32  	%r5, %r96, 3;
	and.b32  	%r6, %r96, 2147483640;
	and.b32  	%r7, %r96, 1;
	mov.u32 	%r170, %r96;
$L__BB0_2:
	mov.u32 	%r8, %r170;
	ld.global.u32 	%r9, [%rd4];
	setp.lt.s32 	%p4, %r9, 1;
	@%p4 bra 	$L__BB0_47;
	ld.global.u32 	%r10, [%rd5];
	setp.ge.s32 	%p5, %r10, %r96;
	@%p5 bra 	$L__BB0_47;
	setp.lt.u32 	%p6, %r96, 8;
	mov.b32 	%r174, 1000000000;
	mov.b32 	%r175, 0;
	mov.u32 	%r206, %r175;
	@%p6 bra 	$L__BB0_23;
	mov.b32 	%r174, 1000000000;
	mov.b32 	%r175, 0;
	mov.u32 	%r172, %r175;
$L__BB0_6:
	.pragma "nounroll";
	add.s32 	%r14, %r172, %r2;
	mul.wide.u32 	%rd13, %r14, 4;
	add.s64 	%rd14, %rd1, %rd13;
	ld.global.u32 	%r105, [%rd14];
	setp.lt.s32 	%p7, %r105, 1;
	mul.wide.u32 	%rd15, %r172, 4;
	add.s64 	%rd6, %rd2, %rd15;
	@%p7 bra 	$L__BB0_8;
	ld.global.u32 	%r106, [%rd6];
	setp.lt.s32 	%p8, %r106, %r174;
	min.s32 	%r174, %r106, %r174;
	selp.b32 	%r175, %r172, %r175, %p8;
$L__BB0_8:
	add.s32 	%r107, %r14, 1;
	mul.wide.u32 	%rd16, %r107, 4;
	add.s64 	%rd17, %rd1, %rd16;
	ld.global.u32 	%r108, [%rd17];
	setp.lt.s32 	%p9, %r108, 1;
	@%p9 bra 	$L__BB0_10;
	add.s32 	%r109, %r172, 1;
	ld.global.u32 	%r110, [%rd6+4];
	setp.lt.s32 	%p10, %r110, %r174;
	min.s32 	%r174, %r110, %r174;
	selp.b32 	%r175, %r109, %r175, %p10;
$L__BB0_10:
	add.s32 	%r111, %r14, 2;
	mul.wide.u32 	%rd18, %r111, 4;
	add.s64 	%rd19, %rd1, %rd18;
	ld.global.u32 	%r112, [%rd19];
	setp.lt.s32 	%p11, %r112, 1;
	@%p11 bra 	$L__BB0_12;
	add.s32 	%r113, %r172, 2;
	ld.global.u32 	%r114, [%rd6+8];
	setp.lt.s32 	%p12, %r114, %r174;
	min.s32 	%r174, %r114, %r174;
	selp.b32 	%r175, %r113, %r175, %p12;
$L__BB0_12:
	add.s32 	%r115, %r14, 3;
	mul.wide.u32 	%rd20, %r115, 4;
	add.s64 	%rd21, %rd1, %rd20;
	ld.global.u32 	%r116, [%rd21];
	setp.lt.s32 	%p13, %r116, 1;
	@%p13 bra 	$L__BB0_14;
	add.s32 	%r117, %r172, 3;
	ld.global.u32 	%r118, [%rd6+12];
	setp.lt.s32 	%p14, %r118, %r174;
	min.s32 	%r174, %r118, %r174;
	selp.b32 	%r175, %r117, %r175, %p14;
$L__BB0_14:
	add.s32 	%r119, %r14, 4;
	mul.wide.u32 	%rd22, %r119, 4;
	add.s64 	%rd23, %rd1, %rd22;
	ld.global.u32 	%r120, [%rd23];
	setp.lt.s32 	%p15, %r120, 1;
	@%p15 bra 	$L__BB0_16;
	add.s32 	%r121, %r172, 4;
	ld.global.u32 	%r122, [%rd6+16];
	setp.lt.s32 	%p16, %r122, %r174;
	min.s32 	%r174, %r122, %r174;
	selp.b32 	%r175, %r121, %r175, %p16;
$L__BB0_16:
	add.s32 	%r123, %r14, 5;
	mul.wide.u32 	%rd24, %r123, 4;
	add.s64 	%rd25, %rd1, %rd24;
	ld.global.u32 	%r124, [%rd25];
	setp.lt.s32 	%p17, %r124, 1;
	@%p17 bra 	$L__BB0_18;
	add.s32 	%r125, %r172, 5;
	ld.global.u32 	%r126, [%rd6+20];
	setp.lt.s32 	%p18, %r126, %r174;
	min.s32 	%r174, %r126, %r174;
	selp.b32 	%r175, %r125, %r175, %p18;
$L__BB0_18:
	add.s32 	%r127, %r14, 6;
	mul.wide.u32 	%rd26, %r127, 4;
	add.s64 	%rd27, %rd1, %rd26;
	ld.global.u32 	%r128, [%rd27];
	setp.lt.s32 	%p19, %r128, 1;
	@%p19 bra 	$L__BB0_20;
	add.s32 	%r129, %r172, 6;
	ld.global.u32 	%r130, [%rd6+24];
	setp.lt.s32 	%p20, %r130, %r174;
	min.s32 	%r174, %r130, %r174;
	selp.b32 	%r175, %r129, %r175, %p20;
$L__BB0_20:
	add.s32 	%r131, %r14, 7;
	mul.wide.u32 	%rd28, %r131, 4;
	add.s64 	%rd29, %rd1, %rd28;
	ld.global.u32 	%r132, [%rd29];
	setp.lt.s32 	%p21, %r132, 1;
	@%p21 bra 	$L__BB0_22;
	add.s32 	%r133, %r172, 7;
	ld.global.u32 	%r134, [%rd6+28];
	setp.lt.s32 	%p22, %r134, %r174;
	min.s32 	%r174, %r134, %r174;
	selp.b32 	%r175, %r133, %r175, %p22;
$L__BB0_22:
	add.s32 	%r172, %r172, 8;
	setp.ne.s32 	%p23, %r172, %r6;
	mov.u32 	%r206, %r6;
	@%p23 bra 	$L__BB0_6;
$L__BB0_23:
	setp.eq.s32 	%p24, %r3, 0;
	@%p24 bra 	$L__BB0_44;
	setp.lt.u32 	%p25, %r4, 3;
	@%p25 bra 	$L__BB0_34;
	add.s32 	%r53, %r206, %r2;
	mul.wide.u32 	%rd30, %r53, 4;
	add.s64 	%rd31, %rd1, %rd30;
	ld.global.u32 	%r136, [%rd31];
	setp.lt.s32 	%p26, %r136, 1;
	mul.wide.u32 	%rd32, %r206, 4;
	add.s64 	%rd7, %rd2, %rd32;
	@%p26 bra 	$L__BB0_27;
	ld.global.u32 	%r137, [%rd7];
	setp.lt.s32 	%p27, %r137, %r174;
	min.s32 	%r174, %r137, %r174;
	selp.b32 	%r175, %r206, %r175, %p27;
$L__BB0_27:
	add.s32 	%r138, %r53, 1;
	mul.wide.u32 	%rd33, %r138, 4;
	add.s64 	%rd34, %rd1, %rd33;
	ld.global.u32 	%r139, [%rd34];
	setp.lt.s32 	%p28, %r139, 1;
	@%p28 bra 	$L__BB0_29;
	add.s32 	%r140, %r206, 1;
	ld.global.u32 	%r141, [%rd7+4];
	setp.lt.s32 	%p29, %r141, %r174;
	min.s32 	%r174, %r141, %r174;
	selp.b32 	%r175, %r140, %r175, %p29;
$L__BB0_29:
	add.s32 	%r142, %r53, 2;
	mul.wide.u32 	%rd35, %r142, 4;
	add.s64 	%rd36, %rd1, %rd35;
	ld.global.u32 	%r143, [%rd36];
	setp.lt.s32 	%p30, %r143, 1;
	@%p30 bra 	$L__BB0_31;
	add.s32 	%r144, %r206, 2;
	ld.global.u32 	%r145, [%rd7+8];
	setp.lt.s32 	%p31, %r145, %r174;
	min.s32 	%r174, %r145, %r174;
	selp.b32 	%r175, %r144, %r175, %p31;
$L__BB0_31:
	add.s32 	%r146, %r53, 3;
	mul.wide.u32 	%rd37, %r146, 4;
	add.s64 	%rd38, %rd1, %rd37;
	ld.global.u32 	%r147, [%rd38];
	setp.lt.s32 	%p32, %r147, 1;
	@%p32 bra 	$L__BB0_33;
	add.s32 	%r148, %r206, 3;
	ld.global.u32 	%r149, [%rd7+12];
	setp.lt.s32 	%p33, %r149, %r174;
	min.s32 	%r174, %r149, %r174;
	selp.b32 	%r175, %r148, %r175, %p33;
$L__BB0_33:
	add.s32 	%r206, %r206, 4;
$L__BB0_34:
	setp.eq.s32 	%p34, %r5, 0;
	@%p34 bra 	$L__BB0_44;
	setp.eq.s32 	%p35, %r5, 1;
	@%p35 bra 	$L__BB0_41;
	add.s32 	%r76, %r206, %r2;
	mul.wide.u32 	%rd39, %r76, 4;
	add.s64 	%rd40, %rd1, %rd39;
	ld.global.u32 	%r151, [%rd40];
	setp.lt.s32 	%p36, %r151, 1;
	mul.wide.u32 	%rd41, %r206, 4;
	add.s64 	%rd8, %rd2, %rd41;
	@%p36 bra 	$L__BB0_38;
	ld.global.u32 	%r152, [%rd8];
	setp.lt.s32 	%p37, %r152, %r174;
	min.s32 	%r174, %r152, %r174;
	selp.b32 	%r175, %r206, %r175, %p37;
$L__BB0_38:
	add.s32 	%r153, %r76, 1;
	mul.wide.u32 	%rd42, %r153, 4;
	add.s64 	%rd43, %rd1, %rd42;
	ld.global.u32 	%r154, [%rd43];
	setp.lt.s32 	%p38, %r154, 1;
	@%p38 bra 	$L__BB0_40;
	add.s32 	%r155, %r206, 1;
	ld.global.u32 	%r156, [%rd8+4];
	setp.lt.s32 	%p39, %r156, %r174;
	min.s32 	%r174, %r156, %r174;
	selp.b32 	%r175, %r155, %r175, %p39;
$L__BB0_40:
	add.s32 	%r206, %r206, 2;
$L__BB0_41:
	setp.eq.s32 	%p40, %r7, 0;
	@%p40 bra 	$L__BB0_44;
	add.s32 	%r157, %r206, %r2;
	mul.wide.u32 	%rd44, %r157, 4;
	add.s64 	%rd45, %rd1, %rd44;
	ld.global.u32 	%r158, [%rd45];
	setp.lt.s32 	%p41, %r158, 1;
	@%p41 bra 	$L__BB0_44;
	mul.wide.u32 	%rd46, %r206, 4;
	add.s64 	%rd47, %rd2, %rd46;
	ld.global.u32 	%r159, [%rd47];
	setp.lt.s32 	%p42, %r159, %r174;
	min.s32 	%r174, %r159, %r174;
	selp.b32 	%r175, %r206, %r175, %p42;
$L__BB0_44:
	setp.le.s32 	%p43, %r10, %r174;
	@%p43 bra 	$L__BB0_46;
	add.s32 	%r161, %r175, %r2;
	mul.wide.u32 	%rd48, %r161, 4;
	add.s64 	%rd49, %rd1, %rd48;
	ld.global.u32 	%r162, [%rd49];
	min.s32 	%r163, %r9, %r162;
	mad.lo.s32 	%r164, %r175, %r96, %r1;
	mul.wide.u32 	%rd50, %r164, 4;
	add.s64 	%rd51, %rd1, %rd50;
	atom.global.add.u32 	%r165, [%rd51], %r163;
	neg.s32 	%r166, %r163;
	atom.global.add.u32 	%r167, [%rd49], %r166;
	mul.wide.s32 	%rd52, %r175, 4;
	add.s64 	%rd53, %rd3, %rd52;
	atom.global.add.u32 	%r168, [%rd53], %r163;
	atom.global.add.u32 	%r169, [%rd4], %r166;
	bra.uni 	$L__BB0_47;
$L__BB0_46:
	add.s32 	%r160, %r174, 1;
	st.global.u32 	[%rd5], %r160;
$L__BB0_47:
	add.s32 	%r170, %r8, -1;
	setp.gt.s32 	%p44, %r8, 1;
	@%p44 bra 	$L__BB0_2;
$L__BB0_48:
	ret;

}


// ===== COMPILED SASS (sm_100) =====

	.target	sm_100

	.elftype	@"ET_EXEC"


//--------------------- .note.nv.tkinfo           --------------------------
	.section	.note.nv.tkinfo,"",@"SHT_NOTE"
	.sectionflags	@"SHF_NOTE_NV_TKINFO"
	.tkinfo
        /*0018*/ 	.word	0x00000002
        /*0030*/ 	.string	""
        /*0030*/ 	.string	"ptxas"
        /*0030*/ 	.string	"Cuda compilation tools, release 13.0, V13.0.88"
        /*0030*/ 	.string	"Build cuda_13.0.r13.0/compiler.36424714_0"
        /*0030*/ 	.string	"-arch sm_100 -m 64 "



//--------------------- .note.nv.cuinfo           --------------------------
	.section	.note.nv.cuinfo,"",@"SHT_NOTE"
	.sectionflags	@"SHF_NOTE_NV_CUINFO"
        /*0018*/ 	.short	0x0002
        /*001a*/ 	.short	0x0064
        /*001c*/ 	.short	0x0082
	.zero		2


//--------------------- .nv.info                  --------------------------
	.section	.nv.info,"",@"SHT_CUDA_INFO"
	.align	4


	//----- nvinfo : EIATTR_REGCOUNT
	.align		4
        /*0000*/ 	.byte	0x04, 0x2f
        /*0002*/ 	.short	(.L_1 - .L_0)
	.align		4
.L_0:
        /*0004*/ 	.word	index@(_Z19push_relabel_kerneliiiPiS_S_S_)
        /*0008*/ 	.word	0x00000020


	//----- nvinfo : EIATTR_FRAME_SIZE
	.align		4
.L_1:
        /*000c*/ 	.byte	0x04, 0x11
        /*000e*/ 	.short	(.L_3 - .L_2)
	.align		4
.L_2:
        /*0010*/ 	.word	index@(_Z19push_relabel_kerneliiiPiS_S_S_)
        /*0014*/ 	.word	0x00000000


	//----- nvinfo : EIATTR_MIN_STACK_SIZE
	.align		4
.L_3:
        /*0018*/ 	.byte	0x04, 0x12
        /*001a*/ 	.short	(.L_5 - .L_4)
	.align		4
.L_4:
        /*001c*/ 	.word	index@(_Z19push_relabel_kerneliiiPiS_S_S_)
        /*0020*/ 	.word	0x00000000
.L_5:


//--------------------- .nv.compat                --------------------------
	.section	.nv.compat,"",@"SHT_CUDA_COMPAT_INFO"
	.align	4
        /*0000*/ 	.byte	0x02, 0x09, 0x00, 0x00, 0x02, 0x02, 0x01, 0x00, 0x02, 0x05, 0x05, 0x00, 0x03, 0x07, 0x01, 0x01
        /*0010*/ 	.byte	0x02, 0x03, 0x00, 0x00, 0x02, 0x06, 0x01, 0x00, 0x04, 0x0b, 0x08, 0x00, 0x09, 0x00, 0x00, 0x00
        /*0020*/ 	.byte	0x00, 0x00, 0x00, 0x00


//--------------------- .nv.info._Z19push_relabel_kerneliiiPiS_S_S_ --------------------------
	.section	.nv.info._Z19push_relabel_kerneliiiPiS_S_S_,"",@"SHT_CUDA_INFO"
	.sectionflags	@""
	.align	4


	//----- nvinfo : EIATTR_CUDA_API_VERSION
	.align		4
        /*0000*/ 	.byte	0x04, 0x37
        /*0002*/ 	.short	(.L_7 - .L_6)
.L_6:
        /*0004*/ 	.word	0x00000082


	//----- nvinfo : EIATTR_KPARAM_INFO
	.align		4
.L_7:
        /*0008*/ 	.byte	0x04, 0x17
        /*000a*/ 	.short	(.L_9 - .L_8)
.L_8:
        /*000c*/ 	.word	0x00000000
        /*0010*/ 	.short	0x0006
        /*0012*/ 	.short	0x0028
        /*0014*/ 	.byte	0x00, 0xf5, 0x21, 0x00


	//----- nvinfo : EIATTR_KPARAM_INFO
	.align		4
.L_9:
        /*0018*/ 	.byte	0x04, 0x17
        /*001a*/ 	.short	(.L_11 - .L_10)
.L_10:
        /*001c*/ 	.word	0x00000000
        /*0020*/ 	.short	0x0005
        /*0022*/ 	.short	0x0020
        /*0024*/ 	.byte	0x00, 0xf5, 0x21, 0x00


	//----- nvinfo : EIATTR_KPARAM_INFO
	.align		4
.L_11:
        /*0028*/ 	.byte	0x04, 0x17
        /*002a*/ 	.short	(.L_13 - .L_12)
.L_12:
        /*002c*/ 	.word	0x00000000
        /*0030*/ 	.short	0x0004
        /*0032*/ 	.short	0x0018
        /*0034*/ 	.byte	0x00, 0xf5, 0x21, 0x00


	//----- nvinfo : EIATTR_KPARAM_INFO
	.align		4
.L_13:
        /*0038*/ 	.byte	0x04, 0x17
        /*003a*/ 	.short	(.L_15 - .L_14)
.L_14:
        /*003c*/ 	.word	0x00000000
        /*0040*/ 	.short	0x0003
        /*0042*/ 	.short	0x0010
        /*0044*/ 	.byte	0x00, 0xf5, 0x21, 0x00


	//----- nvinfo : EIATTR_KPARAM_INFO
	.align		4
.L_15:
        /*0048*/ 	.byte	0x04, 0x17
        /*004a*/ 	.short	(.L_17 - .L_16)
.L_16:
        /*004c*/ 	.word	0x00000000
        /*0050*/ 	.short	0x0002
        /*0052*/ 	.short	0x0008
        /*0054*/ 	.byte	0x00, 0xf0, 0x11, 0x00


	//----- nvinfo : EIATTR_KPARAM_INFO
	.align		4
.L_17:
        /*0058*/ 	.byte	0x04, 0x17
        /*005a*/ 	.short	(.L_19 - .L_18)
.L_18:
        /*005c*/ 	.word	0x00000000
        /*0060*/ 	.short	0x0001
        /*0062*/ 	.short	0x0004
        /*0064*/ 	.byte	0x00, 0xf0, 0x11, 0x00


	//----- nvinfo : EIATTR_KPARAM_INFO
	.align		4
.L_19:
        /*0068*/ 	.byte	0x04, 0x17
        /*006a*/ 	.short	(.L_21 - .L_20)
.L_20:
        /*006c*/ 	.word	0x00000000
        /*0070*/ 	.short	0x0000
        /*0072*/ 	.short	0x0000
        /*0074*/ 	.byte	0x00, 0xf0, 0x11, 0x00


	//----- nvinfo : EIATTR_SPARSE_MMA_MASK
	.align		4
.L_21:
        /*0078*/ 	.byte	0x03, 0x50
        /*007a*/ 	.short	0x0000


	//----- nvinfo : EIATTR_MAXREG_COUNT
	.align		4
        /*007c*/ 	.byte	0x03, 0x1b
        /*007e*/ 	.short	0x00ff


	//----- nvinfo : EIATTR_MERCURY_ISA_VERSION
	.align		4
        /*0080*/ 	.byte	0x03, 0x5f
        /*0082*/ 	.short	0x0101


	//----- nvinfo : EIATTR_VRC_CTA_INIT_COUNT
	.align		4
        /*0084*/ 	.byte	0x02, 0x4a
	.zero		1
	.zero		1


	//----- nvinfo : EIATTR_EXIT_INSTR_OFFSETS
	.align		4
        /*0088*/ 	.byte	0x04, 0x1c
        /*008a*/ 	.short	(.L_23 - .L_22)


	//   ....[0]....
.L_22:
        /*008c*/ 	.word	0x00000080


	//   ....[1]....
        /*0090*/ 	.word	0x00000eb0


	//----- nvinfo : EIATTR_CRS_STACK_SIZE
	.align		4
.L_23:
        /*0094*/ 	.byte	0x04, 0x1e
        /*0096*/ 	.short	(.L_25 - .L_24)
.L_24:
        /*0098*/ 	.word	0x00000000


	//----- nvinfo : EIATTR_CBANK_PARAM_SIZE
	.align		4
.L_25:
        /*009c*/ 	.byte	0x03, 0x19
        /*009e*/ 	.short	0x0030


	//----- nvinfo : EIATTR_PARAM_CBANK
	.align		4
        /*00a0*/ 	.byte	0x04, 0x0a
        /*00a2*/ 	.short	(.L_27 - .L_26)
	.align		4
.L_26:
        /*00a4*/ 	.word	index@(.nv.constant0._Z19push_relabel_kerneliiiPiS_S_S_)
        /*00a8*/ 	.short	0x0380
        /*00aa*/ 	.short	0x0030


	//----- nvinfo : EIATTR_SW_WAR
	.align		4
.L_27:
        /*00ac*/ 	.byte	0x04, 0x36
        /*00ae*/ 	.short	(.L_29 - .L_28)
.L_28:
        /*00b0*/ 	.word	0x00000008
.L_29:


//--------------------- .nv.callgraph             --------------------------
	.section	.nv.callgraph,"",@"SHT_CUDA_CALLGRAPH"
	.align	4
	.sectionentsize	8
	.align		4
        /*0000*/ 	.word	0x00000000
	.align		4
        /*0004*/ 	.word	0xffffffff
	.align		4
        /*0008*/ 	.word	0x00000000
	.align		4
        /*000c*/ 	.word	0xfffffffe
	.align		4
        /*0010*/ 	.word	0x00000000
	.align		4
        /*0014*/ 	.word	0xfffffffd
	.align		4
        /*0018*/ 	.word	0x00000000
	.align		4
        /*001c*/ 	.word	0xfffffffc


//--------------------- .text._Z19push_relabel_kerneliiiPiS_S_S_ --------------------------
	.section	.text._Z19push_relabel_kerneliiiPiS_S_S_,"ax",@progbits
	.align	128
        .global         _Z19push_relabel_kerneliiiPiS_S_S_
        .type           _Z19push_relabel_kerneliiiPiS_S_S_,@function
        .size           _Z19push_relabel_kerneliiiPiS_S_S_,(.L_x_11 - _Z19push_relabel_kerneliiiPiS_S_S_)
        .other          _Z19push_relabel_kerneliiiPiS_S_S_,@"STO_CUDA_ENTRY STV_DEFAULT"
_Z19push_relabel_kerneliiiPiS_S_S_:
.text._Z19push_relabel_kerneliiiPiS_S_S_:
[----:B------:R-:W-:Y:S01]  /*0000*/  LDC R1, c[0x0][0x37c] ;  /* 0x0000df00ff017b82 */ /* 0x000fe20000000800 */
[----:B------:R-:W0:Y:S07]  /*0010*/  S2R R3, SR_TID.X ;  /* 0x0000000000037919 */ /* 0x000e2e0000002100 */
[----:B------:R-:W0:Y:S08]  /*0020*/  S2UR UR4, SR_CTAID.X ;  /* 0x00000000000479c3 */ /* 0x000e300000002500 */
[----:B------:R-:W0:Y:S08]  /*0030*/  LDC R0, c[0x0][0x360] ;  /* 0x0000d800ff007b82 */ /* 0x000e300000000800 */
[----:B------:R-:W1:Y:S01]  /*0040*/  LDC R5, c[0x0][0x380] ;  /* 0x0000e000ff057b82 */ /* 0x000e620000000800 */
[----:B0-----:R-:W-:Y:S01]  /*0050*/  IMAD R0, R0, UR4, R3 ;  /* 0x0000000400007c24 */ /* 0x001fe2000f8e0203 */
[----:B-1----:R-:W-:-:S04]  /*0060*/  ISETP.GE.AND P0, PT, R5, 0x1, PT ;  /* 0x000000010500780c */ /* 0x002fc80003f06270 */
[----:B------:R-:W-:-:S13]  /*0070*/  ISETP.GE.U32.OR P0, PT, R0, R5, !P0 ;  /* 0x000000050000720c */ /* 0x000fda0004706470 */
[----:B------:R-:W-:Y:S05]  /*0080*/  @P0 EXIT ;  /* 0x000000000000094d */ /* 0x000fea0003800000 */
[----:B------:R-:W0:Y:S01]  /*0090*/  LDC.64 R10, c[0x0][0x398] ;  /* 0x0000e600ff0a7b82 */ /* 0x000e220000000a00 */
[C---:B------:R-:W-:Y:S01]  /*00a0*/  LOP3.LUT R2, R5.reuse, 0x7, RZ, 0xc0, !PT ;  /* 0x0000000705027812 */ /* 0x040fe200078ec0ff */
[----:B------:R-:W1:Y:S01]  /*00b0*/  LDCU UR4, c[0x0][0x380] ;  /* 0x00007000ff0477ac */ /* 0x000e620008000800 */
[----:B------:R-:W-:-:S03]  /*00c0*/  LOP3.LUT R4, R5, 0x7ffffff8, RZ, 0xc0, !PT ;  /* 0x7ffffff805047812 */ /* 0x000fc600078ec0ff */
[----:B------:R-:W-:Y:S01]  /*00d0*/  VIADD R3, R2, 0xffffffff ;  /* 0xffffffff02037836 */ /* 0x000fe20000000000 */
[----:B------:R-:W2:Y:S01]  /*00e0*/  LDCU.64 UR6, c[0x0][0x358] ;  /* 0x00006b00ff0677ac */ /* 0x000ea20008000a00 */
[----:B------:R-:W3:Y:S03]  /*00f0*/  LDC.64 R12, c[0x0][0x390] ;  /* 0x0000e400ff0c7b82 */ /* 0x000ee60000000a00 */
[----:B------:R-:W-:Y:S02]  /*0100*/  ISETP.GE.U32.AND P1, PT, R3, 0x3, PT ;  /* 0x000000030300780c */ /* 0x000fe40003f26070 */
[----:B------:R-:W-:Y:S01]  /*0110*/  LOP3.LUT R3, R5, 0x3, RZ, 0xc0, !PT ;  /* 0x0000000305037812 */ /* 0x000fe200078ec0ff */
[----:B0-----:R-:W-:-:S04]  /*0120*/  IMAD.WIDE.U32 R10, R0, 0x4, R10 ;  /* 0x00000004000a7825 */ /* 0x001fc800078e000a */
[----:B-123--:R-:W-:-:S07]  /*0130*/  IMAD.WIDE.U32 R12, R0, 0x4, R12 ;  /* 0x00000004000c7825 */ /* 0x00efce00078e000c */
.L_x_9:
[----:B0-----:R-:W2:Y:S01]  /*0140*/  LDG.E R5, desc[UR6][R10.64] ;  /* 0x000000060a057981 */ /* 0x001ea2000c1e1900 */
[----:B------:R-:W-:Y:S01]  /*0150*/  UMOV UR5, UR4 ;  /* 0x0000000400057c82 */ /* 0x000fe20008000000 */
[----:B------:R-:W-:Y:S01]  /*0160*/  UIADD3 UR4, UPT, UPT, UR4, -0x1, URZ ;  /* 0xffffffff04047890 */ /* 0x000fe2000fffe0ff */
[----:B------:R-:W-:Y:S01]  /*0170*/  BSSY.RECONVERGENT B0, `(.L_x_0) ;  /* 0x00000d2000007945 */ /* 0x000fe20003800200 */
[----:B------:R-:W-:Y:S01]  /*0180*/  UISETP.GT.AND UP0, UPT, UR5, 0x1, UPT ;  /* 0x000000010500788c */ /* 0x000fe2000bf04270 */
[----:B--2---:R-:W-:-:S13]  /*0190*/  ISETP.GE.AND P0, PT, R5, 0x1, PT ;  /* 0x000000010500780c */ /* 0x004fda0003f06270 */
[----:B-1----:R-:W-:Y:S05]  /*01a0*/  @!P0 BRA `(.L_x_1) ;  /* 0x0000000c00388947 */ /* 0x002fea0003800000 */
[----:B------:R-:W2:Y:S01]  /*01b0*/  LDG.E R6, desc[UR6][R12.64] ;  /* 0x000000060c067981 */ /* 0x000ea2000c1e1900 */
[----:B------:R-:W0:Y:S02]  /*01c0*/  LDCU UR5, c[0x0][0x380] ;  /* 0x00007000ff0577ac */ /* 0x000e240008000800 */
[----:B0-----:R-:W-:-:S05]  /*01d0*/  IMAD.U32 R7, RZ, RZ, UR5 ;  /* 0x00000005ff077e24 */ /* 0x001fca000f8e00ff */
[----:B--2---:R-:W-:-:S13]  /*01e0*/  ISETP.GE.AND P0, PT, R6, R7, PT ;  /* 0x000000070600720c */ /* 0x004fda0003f06270 */
[----:B------:R-:W-:Y:S05]  /*01f0*/  @P0 BRA `(.L_x_1) ;  /* 0x0000000c00240947 */ /* 0x000fea0003800000 */
[----:B------:R-:W-:Y:S01]  /*0200*/  ISETP.GE.U32.AND P0, PT, R7, 0x8, PT ;  /* 0x000000080700780c */ /* 0x000fe20003f06070 */
[----:B------:R-:W-:Y:S02]  /*0210*/  IMAD.MOV.U32 R9, RZ, RZ, 0x3b9aca00 ;  /* 0x3b9aca00ff097424 */ /* 0x000fe400078e00ff */
[----:B------:R-:W-:Y:S02]  /*0220*/  IMAD.MOV.U32 R8, RZ, RZ, RZ ;  /* 0x000000ffff087224 */ /* 0x000fe400078e00ff */
[----:B------:R-:W-:-:S08]  /*0230*/  IMAD.MOV.U32 R21, RZ, RZ, RZ ;  /* 0x000000ffff157224 */ /* 0x000fd000078e00ff */
[----:B------:R-:W-:Y:S05]  /*0240*/  @!P0 BRA `(.L_x_2) ;  /* 0x0000000400688947 */ /* 0x000fea0003800000 */
[----:B------:R-:W0:Y:S01]  /*0250*/  LDC.64 R14, c[0x0][0x3a8] ;  /* 0x0000ea00ff0e7b82 */ /* 0x000e220000000a00 */
[----:B------:R-:W-:Y:S01]  /*0260*/  IMAD.MOV.U32 R9, RZ, RZ, 0x3b9aca00 ;  /* 0x3b9aca00ff097424 */ /* 0x000fe200078e00ff */
[----:B------:R-:W1:Y:S01]  /*0270*/  LDCU UR5, c[0x0][0x380] ;  /* 0x00007000ff0577ac */ /* 0x000e620008000800 */
[----:B------:R-:W-:Y:S02]  /*0280*/  IMAD.MOV.U32 R8, RZ, RZ, RZ ;  /* 0x000000ffff087224 */ /* 0x000fe400078e00ff */
[----:B------:R-:W-:-:S03]  /*0290*/  IMAD.MOV.U32 R25, RZ, RZ, RZ ;  /* 0x000000ffff197224 */ /* 0x000fc600078e00ff */
[----:B------:R-:W2:Y:S04]  /*02a0*/  LDC.64 R16, c[0x0][0x390] ;  /* 0x0000e400ff107b82 */ /* 0x000ea80000000a00 */
.L_x_3:
[----:B-1----:R-:W-:-:S04]  /*02b0*/  IMAD.U32 R7, RZ, RZ, UR5 ;  /* 0x00000005ff077e24 */ /* 0x002fc8000f8e00ff */
[----:B------:R-:W-:-:S04]  /*02c0*/  IMAD R29, R0, R7, R25 ;  /* 0x00000007001d7224 */ /* 0x000fc800078e0219 */
[----:B0-----:R-:W-:-:S06]  /*02d0*/  IMAD.WIDE.U32 R26, R29, 0x4, R14 ;  /* 0x000000041d1a7825 */ /* 0x001fcc00078e000e */
[----:B------:R-:W3:Y:S01]  /*02e0*/  LDG.E R26, desc[UR6][R26.64] ;  /* 0x000000061a1a7981 */ /* 0x000ee2000c1e1900 */
[C---:B------:R-:W-:Y:S02]  /*02f0*/  VIADD R21, R29.reuse, 0x2 ;  /* 0x000000021d157836 */ /* 0x040fe40000000000 */
[----:B------:R-:W-:Y:S02]  /*0300*/  VIADD R23, R29, 0x1 ;  /* 0x000000011d177836 */ /* 0x000fe40000000000 */
[----:B------:R-:W-:-:S04]  /*0310*/  IMAD.WIDE.U32 R20, R21, 0x4, R14 ;  /* 0x0000000415147825 */ /* 0x000fc800078e000e */
[----:B------:R-:W-:Y:S02]  /*0320*/  IMAD.WIDE.U32 R22, R23, 0x4, R14 ;  /* 0x0000000417167825 */ /* 0x000fe400078e000e */
[----:B------:R-:W4:Y:S04]  /*0330*/  LDG.E R20, desc[UR6][R20.64] ;  /* 0x0000000614147981 */ /* 0x000f28000c1e1900 */
[----:B------:R0:W5:Y:S01]  /*0340*/  LDG.E R22, desc[UR6][R22.64] ;  /* 0x0000000616167981 */ /* 0x000162000c1e1900 */
[----:B------:R-:W-:Y:S02]  /*0350*/  VIADD R24, R29, 0x3 ;  /* 0x000000031d187836 */ /* 0x000fe40000000000 */
[----:B--2---:R-:W-:-:S04]  /*0360*/  IMAD.WIDE.U32 R18, R25, 0x4, R16 ;  /* 0x0000000419127825 */ /* 0x004fc800078e0010 */
[----:B0-----:R-:W-:Y:S01]  /*0370*/  VIADD R23, R29, 0x4 ;  /* 0x000000041d177836 */ /* 0x001fe20000000000 */
[----:B---3--:R-:W-:Y:S01]  /*0380*/  ISETP.GE.AND P4, PT, R26, 0x1, PT ;  /* 0x000000011a00780c */ /* 0x008fe20003f86270 */
[----:B------:R-:W-:-:S06]  /*0390*/  IMAD.WIDE.U32 R26, R24, 0x4, R14 ;  /* 0x00000004181a7825 */ /* 0x000fcc00078e000e */
[----:B------:R-:W2:Y:S06]  /*03a0*/  LDG.E R27, desc[UR6][R26.64] ;  /* 0x000000061a1b7981 */ /* 0x000eac000c1e1900 */
[----:B------:R-:W3:Y:S01]  /*03b0*/  @P4 LDG.E R28, desc[UR6][R18.64] ;  /* 0x00000006121c4981 */ /* 0x000ee2000c1e1900 */
[----:B----4-:R-:W-:Y:S01]  /*03c0*/  ISETP.GE.AND P0, PT, R20, 0x1, PT ;  /* 0x000000011400780c */ /* 0x010fe20003f06270 */
[----:B------:R-:W-:-:S05]  /*03d0*/  IMAD.WIDE.U32 R20, R23, 0x4, R14 ;  /* 0x0000000417147825 */ /* 0x000fca00078e000e */
[----:B------:R0:W4:Y:S01]  /*03e0*/  LDG.E R24, desc[UR6][R20.64] ;  /* 0x0000000614187981 */ /* 0x000122000c1e1900 */
[----:B-----5:R-:W-:-:S13]  /*03f0*/  ISETP.GE.AND P2, PT, R22, 0x1, PT ;  /* 0x000000011600780c */ /* 0x020fda0003f46270 */
[----:B------:R-:W5:Y:S01]  /*0400*/  @P2 LDG.E R26, desc[UR6][R18.64+0x4] ;  /* 0x00000406121a2981 */ /* 0x000f62000c1e1900 */
[----:B------:R-:W-:-:S04]  /*0410*/  VIADD R23, R29, 0x5 ;  /* 0x000000051d177836 */ /* 0x000fc80000000000 */
[----:B------:R-:W-:-:S04]  /*0420*/  IMAD.WIDE.U32 R22, R23, 0x4, R14 ;  /* 0x0000000417167825 */ /* 0x000fc800078e000e */
[C---:B0-----:R-:W-:Y:S02]  /*0430*/  VIADD R21, R29.reuse, 0x6 ;  /* 0x000000061d157836 */ /* 0x041fe40000000000 */
[----:B------:R-:W-:Y:S02]  /*0440*/  VIADD R29, R29, 0x7 ;  /* 0x000000071d1d7836 */ /* 0x000fe40000000000 */
[----:B------:R-:W-:-:S06]  /*0450*/  IMAD.WIDE.U32 R20, R21, 0x4, R14 ;  /* 0x0000000415147825 */ /* 0x000fcc00078e000e */
[----:B------:R-:W5:Y:S01]  /*0460*/  LDG.E R20, desc[UR6][R20.64] ;  /* 0x0000000614147981 */ /* 0x000f62000c1e1900 */
[----:B--2---:R-:W-:-:S03]  /*0470*/  ISETP.GE.AND P6, PT, R27, 0x1, PT ;  /* 0x000000011b00780c */ /* 0x004fc60003fc6270 */
[----:B------:R-:W2:Y:S01]  /*0480*/  @P0 LDG.E R27, desc[UR6][R18.64+0x8] ;  /* 0x00000806121b0981 */ /* 0x000ea2000c1e1900 */
[----:B---3--:R-:W-:Y:S02]  /*0490*/  @P4 ISETP.GE.AND P5, PT, R28, R9, PT ;  /* 0x000000091c00420c */ /* 0x008fe40003fa6270 */
[----:B------:R-:W-:Y:S02]  /*04a0*/  @P4 VIMNMX R9, PT, PT, R9, R28, PT ;  /* 0x0000001c09094248 */ /* 0x000fe40003fe0100 */
[----:B------:R0:W3:Y:S01]  /*04b0*/  LDG.E R28, desc[UR6][R22.64] ;  /* 0x00000006161c7981 */ /* 0x0000e2000c1e1900 */
[----:B------:R-:W-:Y:S02]  /*04c0*/  @P4 SEL R8, R25, R8, !P5 ;  /* 0x0000000819084207 */ /* 0x000fe40006800000 */
[----:B----4-:R-:W-:Y:S02]  /*04d0*/  ISETP.GE.AND P5, PT, R24, 0x1, PT ;  /* 0x000000011800780c */ /* 0x010fe40003fa6270 */
[----:B------:R-:W4:Y:S01]  /*04e0*/  @P6 LDG.E R24, desc[UR6][R18.64+0xc] ;  /* 0x00000c0612186981 */ /* 0x000f22000c1e1900 */
[----:B0-----:R-:W-:-:S06]  /*04f0*/  IMAD.WIDE.U32 R22, R29, 0x4, R14 ;  /* 0x000000041d167825 */ /* 0x001fcc00078e000e */
[----:B------:R-:W4:Y:S01]  /*0500*/  LDG.E R22, desc[UR6][R22.64] ;  /* 0x0000000616167981 */ /* 0x000f22000c1e1900 */
[----:B-----5:R-:W-:Y:S02]  /*0510*/  @P2 ISETP.GE.AND P3, PT, R26, R9, PT ;  /* 0x000000091a00220c */ /* 0x020fe40003f66270 */
[----:B------:R-:W-:Y:S02]  /*0520*/  PLOP3.LUT P4, PT, PT, PT, PT, 0x80, 0x8 ;  /* 0x000000000008781c */ /* 0x000fe40003f8f070 */
[----:B------:R-:W-:Y:S02]  /*0530*/  @P2 PLOP3.LUT P4, PT, P3, PT, PT, 0x80, 0x8 ;  /* 0x000000000008281c */ /* 0x000fe40001f8f070 */
[----:B------:R-:W-:Y:S02]  /*0540*/  @P2 VIMNMX R9, PT, PT, R9, R26, PT ;  /* 0x0000001a09092248 */ /* 0x000fe40003fe0100 */
[----:B------:R-:W-:Y:S01]  /*0550*/  PLOP3.LUT P2, PT, PT, PT, PT, 0x80, 0x8 ;  /* 0x000000000008781c */ /* 0x000fe20003f4f070 */
[----:B------:R-:W5:Y:S08]  /*0560*/  @P5 LDG.E R26, desc[UR6][R18.64+0x10] ;  /* 0x00001006121a5981 */ /* 0x000f70000c1e1900 */
[----:B------:R-:W-:Y:S01]  /*0570*/  @!P4 VIADD R8, R25, 0x1 ;  /* 0x000000011908c836 */ /* 0x000fe20000000000 */
[----:B--2---:R-:W-:-:S04]  /*0580*/  @P0 ISETP.GE.AND P4, PT, R27, R9, PT ;  /* 0x000000091b00020c */ /* 0x004fc80003f86270 */
[----:B------:R-:W-:Y:S02]  /*0590*/  @P0 PLOP3.LUT P2, PT, P4, PT, PT, 0x80, 0x8 ;  /* 0x000000000008081c */ /* 0x000fe4000274f070 */
[----:B---3--:R-:W-:Y:S02]  /*05a0*/  ISETP.GE.AND P3, PT, R28, 0x1, PT ;  /* 0x000000011c00780c */ /* 0x008fe40003f66270 */
[----:B------:R-:W-:Y:S02]  /*05b0*/  @P0 VIMNMX R9, PT, PT, R9, R27, PT ;  /* 0x0000001b09090248 */ /* 0x000fe40003fe0100 */
[----:B------:R-:W-:-:S07]  /*05c0*/  ISETP.GE.AND P4, PT, R20, 0x1, PT ;  /* 0x000000011400780c */ /* 0x000fce0003f86270 */
[----:B------:R-:W-:Y:S01]  /*05d0*/  @!P2 VIADD R8, R25, 0x2 ;  /* 0x000000021908a836 */ /* 0x000fe20000000000 */
[----:B----4-:R-:W-:Y:S01]  /*05e0*/  @P6 ISETP.GE.AND P2, PT, R24, R9, PT ;  /* 0x000000091800620c */ /* 0x010fe20003f46270 */
[----:B------:R-:W2:Y:S01]  /*05f0*/  @P3 LDG.E R20, desc[UR6][R18.64+0x14] ;  /* 0x0000140612143981 */ /* 0x000ea2000c1e1900 */
[----:B------:R-:W-:Y:S02]  /*0600*/  PLOP3.LUT P0, PT, PT, PT, PT, 0x80, 0x8 ;  /* 0x000000000008781c */ /* 0x000fe40003f0f070 */
[----:B------:R-:W-:Y:S02]  /*0610*/  @P6 PLOP3.LUT P0, PT, P2, PT, PT, 0x80, 0x8 ;  /* 0x000000000008681c */ /* 0x000fe4000170f070 */
[----:B------:R-:W-:Y:S02]  /*0620*/  ISETP.GE.AND P2, PT, R22, 0x1, PT ;  /* 0x000000011600780c */ /* 0x000fe40003f46270 */
[----:B------:R-:W3:Y:S11]  /*0630*/  @P4 LDG.E R22, desc[UR6][R18.64+0x18] ;  /* 0x0000180612164981 */ /* 0x000ef6000c1e1900 */
[----:B------:R-:W4:Y:S01]  /*0640*/  @P2 LDG.E R28, desc[UR6][R18.64+0x1c] ;  /* 0x00001c06121c2981 */ /* 0x000f22000c1e1900 */
[----:B------:R-:W-:Y:S01]  /*0650*/  @P6 VIMNMX R9, PT, PT, R9, R24, PT ;  /* 0x0000001809096248 */ /* 0x000fe20003fe0100 */
[----:B------:R-:W-:-:S03]  /*0660*/  @!P0 VIADD R8, R25, 0x3 ;  /* 0x0000000319088836 */ /* 0x000fc60000000000 */
[----:B-----5:R-:W-:Y:S02]  /*0670*/  @P5 ISETP.GE.AND P0, PT, R26, R9, PT ;  /* 0x000000091a00520c */ /* 0x020fe40003f06270 */
[----:B------:R-:W-:Y:S02]  /*0680*/  PLOP3.LUT P6, PT, PT, PT, PT, 0x80, 0x8 ;  /* 0x000000000008781c */ /* 0x000fe40003fcf070 */
[----:B------:R-:W-:Y:S02]  /*0690*/  @P5 PLOP3.LUT P6, PT, P0, PT, PT, 0x80, 0x8 ;  /* 0x000000000008581c */ /* 0x000fe400007cf070 */
[----:B------:R-:W-:-:S11]  /*06a0*/  @P5 VIMNMX R9, PT, PT, R9, R26, PT ;  /* 0x0000001a09095248 */ /* 0x000fd60003fe0100 */
[----:B------:R-:W-:Y:S01]  /*06b0*/  @!P6 VIADD R8, R25, 0x4 ;  /* 0x000000041908e836 */ /* 0x000fe20000000000 */
[----:B------:R-:W-:Y:S02]  /*06c0*/  PLOP3.LUT P6, PT, PT, PT, PT, 0x80, 0x8 ;  /* 0x000000000008781c */ /* 0x000fe40003fcf070 */
[----:B--2---:R-:W-:-:S04]  /*06d0*/  @P3 ISETP.GE.AND P0, PT, R20, R9, PT ;  /* 0x000000091400320c */ /* 0x004fc80003f06270 */
[----:B------:R-:W-:Y:S02]  /*06e0*/  @P3 PLOP3.LUT P6, PT, P0, PT, PT, 0x80, 0x8 ;  /* 0x000000000008381c */ /* 0x000fe400007cf070 */
[----:B------:R-:W-:-:S04]  /*06f0*/  @P3 VIMNMX R9, PT, PT, R9, R20, PT ;  /* 0x0000001409093248 */ /* 0x000fc80003fe0100 */
[----:B---3--:R-:W-:Y:S02]  /*0700*/  @P4 ISETP.GE.AND P5, PT, R22, R9, PT ;  /* 0x000000091600420c */ /* 0x008fe40003fa6270 */
[----:B------:R-:W-:Y:S02]  /*0710*/  @P4 VIMNMX R9, PT, PT, R9, R22, PT ;  /* 0x0000001609094248 */ /* 0x000fe40003fe0100 */
[----:B------:R-:W-:-:S03]  /*0720*/  PLOP3.LUT P0, PT, PT, PT, PT, 0x80, 0x8 ;  /* 0x000000000008781c */ /* 0x000fc60003f0f070 */
[----:B------:R-:W-:Y:S01]  /*0730*/  @!P6 VIADD R8, R25, 0x5 ;  /* 0x000000051908e836 */ /* 0x000fe20000000000 */
[----:B----4-:R-:W-:Y:S02]  /*0740*/  @P2 ISETP.GE.AND P6, PT, R28, R9, PT ;  /* 0x000000091c00220c */ /* 0x010fe40003fc6270 */
[----:B------:R-:W-:Y:S02]  /*0750*/  @P4 PLOP3.LUT P0, PT, P5, PT, PT, 0x80, 0x8 ;  /* 0x000000000008481c */ /* 0x000fe40002f0f070 */
[----:B------:R-:W-:Y:S02]  /*0760*/  PLOP3.LUT P5, PT, PT, PT, PT, 0x80, 0x8 ;  /* 0x000000000008781c */ /* 0x000fe40003faf070 */
[----:B------:R-:W-:-:S09]  /*0770*/  @P2 PLOP3.LUT P5, PT, P6, PT, PT, 0x80, 0x8 ;  /* 0x000000000008281c */ /* 0x000fd200037af070 */
[----:B------:R-:W-:-:S04]  /*0780*/  @!P0 VIADD R8, R25, 0x6 ;  /* 0x0000000619088836 */ /* 0x000fc80000000000 */
[C---:B------:R-:W-:Y:S02]  /*0790*/  @!P5 VIADD R8, R25.reuse, 0x7 ;  /* 0x000000071908d836 */ /* 0x040fe40000000000 */
[----:B------:R-:W-:-:S05]  /*07a0*/  VIADD R25, R25, 0x8 ;  /* 0x0000000819197836 */ /* 0x000fca0000000000 */
[----:B------:R-:W-:Y:S02]  /*07b0*/  ISETP.NE.AND P0, PT, R25, R4, PT ;  /* 0x000000041900720c */ /* 0x000fe40003f05270 */
[----:B------:R-:W-:-:S11]  /*07c0*/  @P2 VIMNMX R9, PT, PT, R9, R28, PT ;  /* 0x0000001c09092248 */ /* 0x000fd60003fe0100 */
[----:B------:R-:W-:Y:S05]  /*07d0*/  @P0 BRA `(.L_x_3) ;  /* 0xfffffff800b40947 */ /* 0x000fea000383ffff */
[----:B------:R-:W-:-:S07]  /*07e0*/  IMAD.MOV.U32 R21, RZ, RZ, R4 ;  /* 0x000000ffff157224 */ /* 0x000fce00078e0004 */
.L_x_2:
[----:B------:R-:W-:-:S13]  /*07f0*/  ISETP.NE.AND P0, PT, R2, RZ, PT ;  /* 0x000000ff0200720c */ /* 0x000fda0003f05270 */
[----:B------:R-:W-:Y:S05]  /*0800*/  @!P0 BRA `(.L_x_4) ;  /* 0x0000000400548947 */ /* 0x000fea0003800000 */
[----:B------:R-:W-:Y:S01]  /*0810*/  ISETP.NE.AND P2, PT, R3, RZ, PT ;  /* 0x000000ff0300720c */ /* 0x000fe20003f45270 */
[----:B------:R-:W-:-:S12]  /*0820*/  @!P1 BRA `(.L_x_5) ;  /* 0x0000000000a89947 */ /* 0x000fd80003800000 */
[----:B------:R-:W0:Y:S01]  /*0830*/  LDC.64 R14, c[0x0][0x3a8] ;  /* 0x0000ea00ff0e7b82 */ /* 0x000e220000000a00 */
[----:B------:R-:W-:-:S04]  /*0840*/  IMAD R25, R0, R7, R21 ;  /* 0x0000000700197224 */ /* 0x000fc800078e0215 */
[C---:B------:R-:W-:Y:S02]  /*0850*/  VIADD R17, R25.reuse, 0x1 ;  /* 0x0000000119117836 */ /* 0x040fe40000000000 */
[C---:B------:R-:W-:Y:S02]  /*0860*/  VIADD R19, R25.reuse, 0x2 ;  /* 0x0000000219137836 */ /* 0x040fe40000000000 */
[----:B0-----:R-:W-:-:S04]  /*0870*/  IMAD.WIDE.U32 R22, R25, 0x4, R14 ;  /* 0x0000000419167825 */ /* 0x001fc800078e000e */
[--C-:B------:R-:W-:Y:S02]  /*0880*/  IMAD.WIDE.U32 R16, R17, 0x4, R14.reuse ;  /* 0x0000000411107825 */ /* 0x100fe400078e000e */
[----:B------:R-:W2:Y:S04]  /*0890*/  LDG.E R22, desc[UR6][R22.64] ;  /* 0x0000000616167981 */ /* 0x000ea8000c1e1900 */
[----:B------:R-:W3:Y:S01]  /*08a0*/  LDG.E R16, desc[UR6][R16.64] ;  /* 0x0000000610107981 */ /* 0x000ee2000c1e1900 */
[----:B------:R-:W-:-:S04]  /*08b0*/  IMAD.WIDE.U32 R18, R19, 0x4, R14 ;  /* 0x0000000413127825 */ /* 0x000fc800078e000e */
[----:B------:R-:W-:Y:S02]  /*08c0*/  VIADD R25, R25, 0x3 ;  /* 0x0000000319197836 */ /* 0x000fe40000000000 */
[----:B------:R-:W4:Y:S02]  /*08d0*/  LDG.E R18, desc[UR6][R18.64] ;  /* 0x0000000612127981 */ /* 0x000f24000c1e1900 */
[----:B------:R-:W-:Y:S02]  /*08e0*/  IMAD.WIDE.U32 R14, R25, 0x4, R14 ;  /* 0x00000004190e7825 */ /* 0x000fe400078e000e */
[----:B------:R-:W0:Y:S04]  /*08f0*/  LDC.64 R24, c[0x0][0x390] ;  /* 0x0000e400ff187b82 */ /* 0x000e280000000a00 */
[----:B------:R-:W5:Y:S01]  /*0900*/  LDG.E R14, desc[UR6][R14.64] ;  /* 0x000000060e0e7981 */ /* 0x000f62000c1e1900 */
[----:B0-----:R-:W-:Y:S01]  /*0910*/  IMAD.WIDE.U32 R24, R21, 0x4, R24 ;  /* 0x0000000415187825 */ /* 0x001fe200078e0018 */
[----:B--2---:R-:W-:-:S02]  /*0920*/  ISETP.GE.AND P0, PT, R22, 0x1, PT ;  /* 0x000000011600780c */ /* 0x004fc40003f06270 */
[----:B---3--:R-:W-:-:S11]  /*0930*/  ISETP.GE.AND P5, PT, R16, 0x1, PT ;  /* 0x000000011000780c */ /* 0x008fd60003fa6270 */
[----:B------:R-:W2:Y:S01]  /*0940*/  @P0 LDG.E R16, desc[UR6][R24.64] ;  /* 0x0000000618100981 */ /* 0x000ea2000c1e1900 */
[----:B----4-:R-:W-:-:S03]  /*0950*/  ISETP.GE.AND P4, PT, R18, 0x1, PT ;  /* 0x000000011200780c */ /* 0x010fc60003f86270 */
[----:B------:R-:W3:Y:S01]  /*0960*/  @P5 LDG.E R20, desc[UR6][R24.64+0x4] ;  /* 0x0000040618145981 */ /* 0x000ee2000c1e1900 */
[----:B-----5:R-:W-:-:S09]  /*0970*/  ISETP.GE.AND P3, PT, R14, 0x1, PT ;  /* 0x000000010e00780c */ /* 0x020fd20003f66270 */
[----:B------:R-:W4:Y:S04]  /*0980*/  @P4 LDG.E R18, desc[UR6][R24.64+0x8] ;  /* 0x0000080618124981 */ /* 0x000f28000c1e1900 */
[----:B------:R-:W5:Y:S01]  /*0990*/  @P3 LDG.E R22, desc[UR6][R24.64+0xc] ;  /* 0x00000c0618163981 */ /* 0x000f62000c1e1900 */
[----:B--2---:R-:W-:Y:S02]  /*09a0*/  @P0 ISETP.GE.AND P6, PT, R16, R9, PT ;  /* 0x000000091000020c */ /* 0x004fe40003fc6270 */
[----:B------:R-:W-:Y:S02]  /*09b0*/  @P0 VIMNMX R9, PT, PT, R9, R16, PT ;  /* 0x0000001009090248 */ /* 0x000fe40003fe0100 */
[----:B------:R-:W-:Y:S02]  /*09c0*/  @P0 SEL R8, R21, R8, !P6 ;  /* 0x0000000815080207 */ /* 0x000fe40007000000 */
[----:B---3--:R-:W-:-:S02]  /*09d0*/  @P5 ISETP.GE.AND P6, PT, R20, R9, PT ;  /* 0x000000091400520c */ /* 0x008fc40003fc6270 */
[----:B------:R-:W-:Y:S02]  /*09e0*/  PLOP3.LUT P0, PT, PT, PT, PT, 0x80, 0x8 ;  /* 0x000000000008781c */ /* 0x000fe40003f0f070 */
[----:B------:R-:W-:Y:S02]  /*09f0*/  @P5 PLOP3.LUT P0, PT, P6, PT, PT, 0x80, 0x8 ;  /* 0x000000000008581c */ /* 0x000fe4000370f070 */
[----:B------:R-:W-:Y:S02]  /*0a00*/  @P5 VIMNMX R9, PT, PT, R9, R20, PT ;  /* 0x0000001409095248 */ /* 0x000fe40003fe0100 */
[----:B------:R-:W-:Y:S02]  /*0a10*/  PLOP3.LUT P5, PT, PT, PT, PT, 0x80, 0x8 ;  /* 0x000000000008781c */ /* 0x000fe40003faf070 */
[----:B----4-:R-:W-:Y:S02]  /*0a20*/  @P4 ISETP.GE.AND P6, PT, R18, R9, PT ;  /* 0x000000091200420c */ /* 0x010fe40003fc6270 */
[----:B------:R-:W-:-:S05]  /*0a30*/  @P4 VIMNMX R9, PT, PT, R9, R18, PT ;  /* 0x0000001209094248 */ /* 0x000fca0003fe0100 */
[----:B------:R-:W-:Y:S01]  /*0a40*/  @!P0 VIADD R8, R21, 0x1 ;  /* 0x0000000115088836 */ /* 0x000fe20000000000 */
[----:B------:R-:W-:Y:S02]  /*0a50*/  PLOP3.LUT P0, PT, PT, PT, PT, 0x80, 0x8 ;  /* 0x000000000008781c */ /* 0x000fe40003f0f070 */
[----:B------:R-:W-:Y:S02]  /*0a60*/  @P4 PLOP3.LUT P0, PT, P6, PT, PT, 0x80, 0x8 ;  /* 0x000000000008481c */ /* 0x000fe4000370f070 */
[----:B-----5:R-:W-:Y:S02]  /*0a70*/  @P3 ISETP.GE.AND P6, PT, R22, R9, PT ;  /* 0x000000091600320c */ /* 0x020fe40003fc6270 */
[----:B------:R-:W-:Y:S02]  /*0a80*/  @P3 VIMNMX R9, PT, PT, R9, R22, PT ;  /* 0x0000001609093248 */ /* 0x000fe40003fe0100 */
[----:B------:R-:W-:-:S07]  /*0a90*/  @P3 PLOP3.LUT P5, PT, P6, PT, PT, 0x80, 0x8 ;  /* 0x000000000008381c */ /* 0x000fce00037af070 */
[----:B------:R-:W-:-:S06]  /*0aa0*/  @!P0 VIADD R8, R21, 0x2 ;  /* 0x0000000215088836 */ /* 0x000fcc0000000000 */
[C---:B------:R-:W-:Y:S02]  /*0ab0*/  @!P5 VIADD R8, R21.reuse, 0x3 ;  /* 0x000000031508d836 */ /* 0x040fe40000000000 */
[----:B------:R-:W-:-:S07]  /*0ac0*/  VIADD R21, R21, 0x4 ;  /* 0x0000000415157836 */ /* 0x000fce0000000000 */
.L_x_5:
[----:B------:R-:W-:Y:S04]  /*0ad0*/  BSSY.RECONVERGENT B1, `(.L_x_4) ;  /* 0x0000028000017945 */ /* 0x000fe80003800200 */
[----:B------:R-:W-:Y:S05]  /*0ae0*/  @!P2 BRA `(.L_x_6) ;  /* 0x000000000098a947 */ /* 0x000fea0003800000 */
[----:B------:R-:W-:Y:S02]  /*0af0*/  ISETP.NE.AND P0, PT, R3, 0x1, PT ;  /* 0x000000010300780c */ /* 0x000fe40003f05270 */
[----:B------:R-:W-:-:S11]  /*0b00*/  LOP3.LUT P2, RZ, R7, 0x1, RZ, 0xc0, !PT ;  /* 0x0000000107ff7812 */ /* 0x000fd6000784c0ff */
[----:B------:R-:W-:Y:S05]  /*0b10*/  @!P0 BRA `(.L_x_7) ;  /* 0x0000000000588947 */ /* 0x000fea0003800000 */
[----:B------:R-:W0:Y:S01]  /*0b20*/  LDC.64 R14, c[0x0][0x3a8] ;  /* 0x0000ea00ff0e7b82 */ /* 0x000e220000000a00 */
[----:B------:R-:W-:-:S04]  /*0b30*/  IMAD R19, R0, R7, R21 ;  /* 0x0000000700137224 */ /* 0x000fc800078e0215 */
[----:B0-----:R-:W-:-:S04]  /*0b40*/  IMAD.WIDE.U32 R16, R19, 0x4, R14 ;  /* 0x0000000413107825 */ /* 0x001fc800078e000e */
[----:B------:R-:W-:Y:S02]  /*0b50*/  VIADD R19, R19, 0x1 ;  /* 0x0000000113137836 */ /* 0x000fe40000000000 */
[----:B------:R-:W2:Y:S02]  /*0b60*/  LDG.E R16, desc[UR6][R16.64] ;  /* 0x0000000610107981 */ /* 0x000ea4000c1e1900 */
[----:B------:R-:W-:Y:S02]  /*0b70*/  IMAD.WIDE.U32 R18, R19, 0x4, R14 ;  /* 0x0000000413127825 */ /* 0x000fe400078e000e */
[----:B------:R-:W0:Y:S04]  /*0b80*/  LDC.64 R14, c[0x0][0x390] ;  /* 0x0000e400ff0e7b82 */ /* 0x000e280000000a00 */
[----:B------:R-:W3:Y:S01]  /*0b90*/  LDG.E R18, desc[UR6][R18.64] ;  /* 0x0000000612127981 */ /* 0x000ee2000c1e1900 */
[----:B0-----:R-:W-:Y:S01]  /*0ba0*/  IMAD.WIDE.U32 R14, R21, 0x4, R14 ;  /* 0x00000004150e7825 */ /* 0x001fe200078e000e */
[----:B--2---:R-:W-:-:S02]  /*0bb0*/  ISETP.GE.AND P3, PT, R16, 0x1, PT ;  /* 0x000000011000780c */ /* 0x004fc40003f66270 */
[----:B---3--:R-:W-:-:S11]  /*0bc0*/  ISETP.GE.AND P5, PT, R18, 0x1, PT ;  /* 0x000000011200780c */ /* 0x008fd60003fa6270 */
[----:B------:R-:W2:Y:S04]  /*0bd0*/  @P3 LDG.E R20, desc[UR6][R14.64] ;  /* 0x000000060e143981 */ /* 0x000ea8000c1e1900 */
[----:B------:R-:W3:Y:S01]  /*0be0*/  @P5 LDG.E R22, desc[UR6][R14.64+0x4] ;  /* 0x000004060e165981 */ /* 0x000ee2000c1e1900 */
[----:B------:R-:W-:Y:S02]  /*0bf0*/  PLOP3.LUT P0, PT, PT, PT, PT, 0x80, 0x8 ;  /* 0x000000000008781c */ /* 0x000fe40003f0f070 */
[----:B--2---:R-:W-:Y:S02]  /*0c00*/  @P3 ISETP.GE.AND P4, PT, R20, R9, PT ;  /* 0x000000091400320c */ /* 0x004fe40003f86270 */
[----:B------:R-:W-:Y:S02]  /*0c10*/  @P3 VIMNMX R9, PT, PT, R9, R20, PT ;  /* 0x0000001409093248 */ /* 0x000fe40003fe0100 */
[----:B------:R-:W-:-:S02]  /*0c20*/  @P3 SEL R8, R21, R8, !P4 ;  /* 0x0000000815083207 */ /* 0x000fc40006000000 */
[----:B---3--:R-:W-:Y:S02]  /*0c30*/  @P5 ISETP.GE.AND P6, PT, R22, R9, PT ;  /* 0x000000091600520c */ /* 0x008fe40003fc6270 */
[----:B------:R-:W-:Y:S02]  /*0c40*/  @P5 VIMNMX R9, PT, PT, R9, R22, PT ;  /* 0x0000001609095248 */ /* 0x000fe40003fe0100 */
[----:B------:R-:W-:-:S13]  /*0c50*/  @P5 PLOP3.LUT P0, PT, P6, PT, PT, 0x80, 0x8 ;  /* 0x000000000008581c */ /* 0x000fda000370f070 */
[C---:B------:R-:W-:Y:S02]  /*0c60*/  @!P0 VIADD R8, R21.reuse, 0x1 ;  /* 0x0000000115088836 */ /* 0x040fe40000000000 */
[----:B------:R-:W-:-:S07]  /*0c70*/  VIADD R21, R21, 0x2 ;  /* 0x0000000215157836 */ /* 0x000fce0000000000 */
.L_x_7:
[----:B------:R-:W-:Y:S05]  /*0c80*/  @!P2 BRA `(.L_x_6) ;  /* 0x000000000030a947 */ /* 0x000fea0003800000 */
[----:B------:R-:W0:Y:S01]  /*0c90*/  LDC.64 R14, c[0x0][0x3a8] ;  /* 0x0000ea00ff0e7b82 */ /* 0x000e220000000a00 */
[----:B------:R-:W-:-:S04]  /*0ca0*/  IMAD R17, R0, R7, R21 ;  /* 0x0000000700117224 */ /* 0x000fc800078e0215 */
[----:B0-----:R-:W-:-:S06]  /*0cb0*/  IMAD.WIDE.U32 R14, R17, 0x4, R14 ;  /* 0x00000004110e7825 */ /* 0x001fcc00078e000e */
[----:B------:R-:W2:Y:S02]  /*0cc0*/  LDG.E R14, desc[UR6][R14.64] ;  /* 0x000000060e0e7981 */ /* 0x000ea4000c1e1900 */
[----:B--2---:R-:W-:-:S13]  /*0cd0*/  ISETP.GE.AND P0, PT, R14, 0x1, PT ;  /* 0x000000010e00780c */ /* 0x004fda0003f06270 */
[----:B------:R-:W-:Y:S05]  /*0ce0*/  @!P0 BRA `(.L_x_6) ;  /* 0x0000000000188947 */ /* 0x000fea0003800000 */
[----:B------:R-:W0:Y:S02]  /*0cf0*/  LDC.64 R14, c[0x0][0x390] ;  /* 0x0000e400ff0e7b82 */ /* 0x000e240000000a00 */
[----:B0-----:R-:W-:-:S06]  /*0d00*/  IMAD.WIDE.U32 R14, R21, 0x4, R14 ;  /* 0x00000004150e7825 */ /* 0x001fcc00078e000e */
[----:B------:R-:W2:Y:S02]  /*0d10*/  LDG.E R14, desc[UR6][R14.64] ;  /* 0x000000060e0e7981 */ /* 0x000ea4000c1e1900 */
[----:B--2---:R-:W-:Y:S02]  /*0d20*/  ISETP.GE.AND P0, PT, R14, R9, PT ;  /* 0x000000090e00720c */ /* 0x004fe40003f06270 */
[----:B------:R-:W-:Y:S02]  /*0d30*/  VIMNMX R9, PT, PT, R9, R14, PT ;  /* 0x0000000e09097248 */ /* 0x000fe40003fe0100 */
[----:B------:R-:W-:-:S09]  /*0d40*/  SEL R8, R21, R8, !P0 ;  /* 0x0000000815087207 */ /* 0x000fd20004000000 */
.L_x_6:
[----:B------:R-:W-:Y:S05]  /*0d50*/  BSYNC.RECONVERGENT B1 ;  /* 0x0000000000017941 */ /* 0x000fea0003800200 */
.L_x_4:
[----:B------:R-:W-:-:S13]  /*0d60*/  ISETP.GT.AND P0, PT, R6, R9, PT ;  /* 0x000000090600720c */ /* 0x000fda0003f04270 */
[----:B------:R-:W-:Y:S05]  /*0d70*/  @!P0 BRA `(.L_x_8) ;  /* 0x00000000003c8947 */ /* 0x000fea0003800000 */
[----:B------:R-:W0:Y:S01]  /*0d80*/  LDC.64 R18, c[0x0][0x3a8] ;  /* 0x0000ea00ff127b82 */ /* 0x000e220000000a00 */
[----:B------:R-:W-:-:S07]  /*0d90*/  IMAD R15, R0, R7, R8 ;  /* 0x00000007000f7224 */ /* 0x000fce00078e0208 */
[----:B------:R-:W1:Y:S01]  /*0da0*/  LDC.64 R16, c[0x0][0x398] ;  /* 0x0000e600ff107b82 */ /* 0x000e620000000a00 */
[----:B0-----:R-:W-:-:S05]  /*0db0*/  IMAD.WIDE.U32 R14, R15, 0x4, R18 ;  /* 0x000000040f0e7825 */ /* 0x001fca00078e0012 */
[----:B------:R-:W2:Y:S01]  /*0dc0*/  LDG.E R6, desc[UR6][R14.64] ;  /* 0x000000060e067981 */ /* 0x000ea2000c1e1900 */
[C---:B------:R-:W-:Y:S02]  /*0dd0*/  IMAD R7, R8.reuse, R7, R0 ;  /* 0x0000000708077224 */ /* 0x040fe400078e0200 */
[----:B-1----:R-:W-:-:S04]  /*0de0*/  IMAD.WIDE R16, R8, 0x4, R16 ;  /* 0x0000000408107825 */ /* 0x002fc800078e0210 */
[----:B------:R-:W-:Y:S01]  /*0df0*/  IMAD.WIDE.U32 R18, R7, 0x4, R18 ;  /* 0x0000000407127825 */ /* 0x000fe200078e0012 */
[----:B--2---:R-:W-:-:S05]  /*0e00*/  VIMNMX R5, PT, PT, R5, R6, PT ;  /* 0x0000000605057248 */ /* 0x004fca0003fe0100 */
[----:B------:R-:W-:Y:S01]  /*0e10*/  IMAD.MOV R7, RZ, RZ, -R5 ;  /* 0x000000ffff077224 */ /* 0x000fe200078e0a05 */
[----:B------:R0:W-:Y:S04]  /*0e20*/  REDG.E.ADD.STRONG.GPU desc[UR6][R18.64], R5 ;  /* 0x000000051200798e */ /* 0x0001e8000c12e106 */
[----:B------:R0:W-:Y:S04]  /*0e30*/  REDG.E.ADD.STRONG.GPU desc[UR6][R14.64], R7 ;  /* 0x000000070e00798e */ /* 0x0001e8000c12e106 */
[----:B------:R0:W-:Y:S04]  /*0e40*/  REDG.E.ADD.STRONG.GPU desc[UR6][R16.64], R5 ;  /* 0x000000051000798e */ /* 0x0001e8000c12e106 */
[----:B------:R0:W-:Y:S01]  /*0e50*/  REDG.E.ADD.STRONG.GPU desc[UR6][R10.64], R7 ;  /* 0x000000070a00798e */ /* 0x0001e2000c12e106 */
[----:B------:R-:W-:Y:S05]  /*0e60*/  BRA `(.L_x_1) ;  /* 0x0000000000087947 */ /* 0x000fea0003800000 */
.L_x_8:
[----:B------:R-:W-:-:S05]  /*0e70*/  VIADD R9, R9, 0x1 ;  /* 0x0000000109097836 */ /* 0x000fca0000000000 */
[----:B------:R1:W-:Y:S02]  /*0e80*/  STG.E desc[UR6][R12.64], R9 ;  /* 0x000000090c007986 */ /* 0x0003e4000c101906 */
.L_x_1:
[----:B------:R-:W-:Y:S05]  /*0e90*/  BSYNC.RECONVERGENT B0 ;  /* 0x0000000000007941 */ /* 0x000fea0003800200 */
.L_x_0:
[----:B------:R-:W-:Y:S05]  /*0ea0*/  BRA.U UP0, `(.L_x_9) ;  /* 0xfffffff100a47547 */ /* 0x000fea000b83ffff */
[----:B------:R-:W-:Y:S05]  /*0eb0*/  EXIT ;  /* 0x000000000000794d */ /* 0x000fea0003800000 */
.L_x_10:
[----:B------:R-:W-:-:S00]  /*0ec0*/  BRA `(.L_x_10) ;  /* 0xfffffffc00fc7947 */ /* 0x000fc0000383ffff */
[----:B------:R-:W-:-:S00]  /*0ed0*/  NOP ;  /* 0x0000000000007918 */ /* 0x000fc00000000000 */
        /* <DEDUP_REMOVED lines=10> */
.L_x_11:


//--------------------- .nv.shared.reserved.0     --------------------------
	.section	.nv.shared.reserved.0,"aw",@nobits
	.weak		__nv_reservedSMEM_offset_0_alias
	.size		__nv_reservedSMEM_offset_0_alias, 0, 64
	.other		__nv_reservedSMEM_offset_0_alias,@"STO_CUDA_RESERVED_SHARED STV_DEFAULT"
__nv_reservedSMEM_offset_0_alias:
	.zero		0
	.zero		64


//--------------------- .nv.constant0._Z19push_relabel_kerneliiiPiS_S_S_ --------------------------
	.section	.nv.constant0._Z19push_relabel_kerneliiiPiS_S_S_,"a",@progbits
	.sectionflags	@""
	.align	4
.nv.constant0._Z19push_relabel_kerneliiiPiS_S_S_:
	.zero		944


//--------------------- SYMBOLS --------------------------

	.type		.nv.reservedSmem.offset0,@object
	.size		.nv.reservedSmem.offset0,0x4
